	.headerflags	@"EF_CUDA_TEXMODE_UNIFIED EF_CUDA_64BIT_ADDRESS EF_CUDA_SM86 EF_CUDA_VIRTUAL_SM(EF_CUDA_SM86)"
	.elftype	@"ET_EXEC"


//--------------------- .nv.info                  --------------------------
	.section	.nv.info,"",@"SHT_CUDA_INFO"
	.align	4


	//----- nvinfo : EIATTR_REGCOUNT
	.align		4
        /*0000*/ 	.byte	0x04, 0x2f
        /*0002*/ 	.short	(.L_1 - .L_0)
	.align		4
.L_0:
        /*0004*/ 	.word	index@(triton_poi_fused__to_copy_1)
        /*0008*/ 	.word	0x00000008


	//----- nvinfo : EIATTR_MIN_STACK_SIZE
	.align		4
.L_1:
        /*000c*/ 	.byte	0x04, 0x12
        /*000e*/ 	.short	(.L_3 - .L_2)
	.align		4
.L_2:
        /*0010*/ 	.word	index@(triton_poi_fused__to_copy_1)
        /*0014*/ 	.word	0x00000000


	//----- nvinfo : EIATTR_FRAME_SIZE
	.align		4
.L_3:
        /*0018*/ 	.byte	0x04, 0x11
        /*001a*/ 	.short	(.L_5 - .L_4)
	.align		4
.L_4:
        /*001c*/ 	.word	index@(triton_poi_fused__to_copy_1)
        /*0020*/ 	.word	0x00000000


	//----- nvinfo : EIATTR_MIN_STACK_SIZE
	.align		4
.L_5:
        /*0024*/ 	.byte	0x04, 0x12
        /*0026*/ 	.short	(.L_7 - .L_6)
	.align		4
.L_6:
        /*0028*/ 	.word	index@(triton_poi_fused__to_copy_1)
        /*002c*/ 	.word	0x00000000
.L_7:


//--------------------- .nv.info.triton_poi_fused__to_copy_1 --------------------------
	.section	.nv.info.triton_poi_fused__to_copy_1,"",@"SHT_CUDA_INFO"
	.sectionflags	@""
	.align	4


	//----- nvinfo : EIATTR_CUDA_API_VERSION
	.align		4
        /*0000*/ 	.byte	0x04, 0x37
        /*0002*/ 	.short	(.L_9 - .L_8)
.L_8:
        /*0004*/ 	.word	0x0000007c


	//----- nvinfo : EIATTR_SW2861232_WAR
	.align		4
.L_9:
        /*0008*/ 	.byte	0x01, 0x35
	.zero		2


	//----- nvinfo : EIATTR_PARAM_CBANK
	.align		4
        /*000c*/ 	.byte	0x04, 0x0a
        /*000e*/ 	.short	(.L_11 - .L_10)
	.align		4
.L_10:
        /*0010*/ 	.word	index@(.nv.constant0.triton_poi_fused__to_copy_1)
        /*0014*/ 	.short	0x0160
        /*0016*/ 	.short	0x0020


	//----- nvinfo : EIATTR_CBANK_PARAM_SIZE
	.align		4
.L_11:
        /*0018*/ 	.byte	0x03, 0x19
        /*001a*/ 	.short	0x0020


	//----- nvinfo : EIATTR_KPARAM_INFO
	.align		4
        /*001c*/ 	.byte	0x04, 0x17
        /*001e*/ 	.short	(.L_13 - .L_12)
.L_12:
        /*0020*/ 	.word	0x00000000
        /*0024*/ 	.short	0x0003
        /*0026*/ 	.short	0x0018
        /*0028*/ 	.byte	0x00, 0xf4, 0x21, 0x00


	//----- nvinfo : EIATTR_KPARAM_INFO
	.align		4
.L_13:
        /*002c*/ 	.byte	0x04, 0x17
        /*002e*/ 	.short	(.L_15 - .L_14)
.L_14:
        /*0030*/ 	.word	0x00000000
        /*0034*/ 	.short	0x0002
        /*0036*/ 	.short	0x0010
        /*0038*/ 	.byte	0x00, 0xf0, 0x11, 0x00


	//----- nvinfo : EIATTR_KPARAM_INFO
	.align		4
.L_15:
        /*003c*/ 	.byte	0x04, 0x17
        /*003e*/ 	.short	(.L_17 - .L_16)
.L_16:
        /*0040*/ 	.word	0x00000000
        /*0044*/ 	.short	0x0001
        /*0046*/ 	.short	0x0008
        /*0048*/ 	.byte	0x00, 0xf4, 0x21, 0x00


	//----- nvinfo : EIATTR_KPARAM_INFO
	.align		4
.L_17:
        /*004c*/ 	.byte	0x04, 0x17
        /*004e*/ 	.short	(.L_19 - .L_18)
.L_18:
        /*0050*/ 	.word	0x00000000
        /*0054*/ 	.short	0x0000
        /*0056*/ 	.short	0x0000
        /*0058*/ 	.byte	0x00, 0xf4, 0x21, 0x00


	//----- nvinfo : EIATTR_MAXREG_COUNT
	.align		4
.L_19:
        /*005c*/ 	.byte	0x03, 0x1b
        /*005e*/ 	.short	0x00ff


	//----- nvinfo : EIATTR_EXIT_INSTR_OFFSETS
	.align		4
        /*0060*/ 	.byte	0x04, 0x1c
        /*0062*/ 	.short	(.L_21 - .L_20)


	//   ....[0]....
.L_20:
        /*0064*/ 	.word	0x000000f0


	//   ....[1]....
        /*0068*/ 	.word	0x00000130


	//----- nvinfo : EIATTR_REQNTID
	.align		4
.L_21:
        /*006c*/ 	.byte	0x04, 0x10
        /*006e*/ 	.short	(.L_23 - .L_22)
.L_22:
        /*0070*/ 	.word	0x00000080
        /*0074*/ 	.word	0x00000001
        /*0078*/ 	.word	0x00000001


	//----- nvinfo : EIATTR_CRS_STACK_SIZE
	.align		4
.L_23:
        /*007c*/ 	.byte	0x04, 0x1e
        /*007e*/ 	.short	(.L_25 - .L_24)
.L_24:
        /*0080*/ 	.word	0x00000000
.L_25:


//--------------------- .nv.callgraph             --------------------------
	.section	.nv.callgraph,"",@"SHT_CUDA_CALLGRAPH"
	.align	4
	.sectionentsize	8
	.align		4
        /*0000*/ 	.word	0x00000000
	.align		4
        /*0004*/ 	.word	0xffffffff
	.align		4
        /*0008*/ 	.word	0x00000000
	.align		4
        /*000c*/ 	.word	0xfffffffe
	.align		4
        /*0010*/ 	.word	0x00000000
	.align		4
        /*0014*/ 	.word	0xfffffffd
	.align		4
        /*0018*/ 	.word	0x00000000
	.align		4
        /*001c*/ 	.word	0xfffffffc


//--------------------- .nv.rel.action            --------------------------
	.section	.nv.rel.action,"",@"SHT_CUDA_RELOCINFO"
	.align	8
	.sectionentsize	8
        /*0000*/ 	.byte	0x73, 0x00, 0x00, 0x00, 0x00, 0x00, 0x00, 0x00, 0x00, 0x00, 0x00, 0x11, 0x25, 0x00, 0x05, 0x36


//--------------------- .nv.constant0.triton_poi_fused__to_copy_1 --------------------------
	.section	.nv.constant0.triton_poi_fused__to_copy_1,"a",@progbits
	.sectionflags	@""
	.align	4
.nv.constant0.triton_poi_fused__to_copy_1:
	.zero		384


//--------------------- .text.triton_poi_fused__to_copy_1 --------------------------
	.section	.text.triton_poi_fused__to_copy_1,"ax",@progbits
	.sectioninfo	@"SHI_REGISTERS=8"
	.align	128
        .global         triton_poi_fused__to_copy_1
        .type           triton_poi_fused__to_copy_1,@function
        .size           triton_poi_fused__to_copy_1,(.L_x_3 - triton_poi_fused__to_copy_1)
        .other          triton_poi_fused__to_copy_1,@"STO_CUDA_ENTRY STV_DEFAULT"
triton_poi_fused__to_copy_1:
.text.triton_poi_fused__to_copy_1:
[----:B------:R-:W-:Y:S02]  /*0000*/  IMAD.MOV.U32 R1, RZ, RZ, c[0x0][0x28] ;  /* 0x00000a00ff017624 */ /* 0x000fe400078e00ff */
[----:B------:R-:W0:Y:S01]  /*0010*/  S2R R0, SR_TID.X ;  /* 0x0000000000007919 */ /* 0x000e220000002100 */
[----:B------:R-:W-:Y:S01]  /*0020*/  ULDC.64 UR4, c[0x0][0x118] ;  /* 0x0000460000047ab9 */ /* 0x000fe20000000a00 */
[----:B------:R-:W-:Y:S01]  /*0030*/  BSSY B0, `(.L_x_0) ;  /* 0x000000b000007945 */ /* 0x000fe20003800000 */
[----:B------:R-:W-:Y:S01]  /*0040*/  IMAD.MOV.U32 R5, RZ, RZ, 0x2 ;  /* 0x00000002ff057424 */ /* 0x000fe200078e00ff */
[----:B------:R-:W1:Y:S01]  /*0050*/  S2R R3, SR_CTAID.X ;  /* 0x0000000000037919 */ /* 0x000e620000002500 */
[----:B------:R-:W-:Y:S02]  /*0060*/  MOV R2, RZ ;  /* 0x000000ff00027202 */ /* 0x000fe40000000f00 */
[----:B0-----:R-:W-:-:S04]  /*0070*/  LOP3.LUT R0, R0, 0x7f, RZ, 0xc0, !PT ;  /* 0x0000007f00007812 */ /* 0x001fc800078ec0ff */
[----:B-1----:R-:W-:-:S04]  /*0080*/  LEA R0, R3, R0, 0x7 ;  /* 0x0000000003007211 */ /* 0x002fc800078e38ff */
[----:B------:R-:W-:-:S13]  /*0090*/  ISETP.GE.AND P0, PT, R0, 0x1b00, PT ;  /* 0x00001b000000780c */ /* 0x000fda0003f06270 */
[----:B------:R-:W-:Y:S05]  /*00a0*/  @P0 BRA `(.L_x_1) ;  /* 0x0000003000000947 */ /* 0x000fea0003800000 */
[----:B------:R-:W-:-:S04]  /*00b0*/  IMAD.MOV.U32 R3, RZ, RZ, 0x4 ;  /* 0x00000004ff037424 */ /* 0x000fc800078e00ff */
[----:B------:R-:W-:-:S06]  /*00c0*/  IMAD.WIDE R2, R0, R3, c[0x0][0x160] ;  /* 0x0000580000027625 */ /* 0x000fcc00078e0203 */
[----:B------:R0:W5:Y:S02]  /*00d0*/  LDG.E R2, [R2.64] ;  /* 0x0000000402027981 */ /* 0x000164000c1e1900 */
.L_x_1:
[----:B------:R-:W-:Y:S05]  /*00e0*/  BSYNC B0 ;  /* 0x0000000000007941 */ /* 0x000fea0003800000 */
.L_x_0:
[----:B------:R-:W-:Y:S05]  /*00f0*/  @P0 EXIT ;  /* 0x000000000000094d */ /* 0x000fea0003800000 */
[----:B-----5:R-:W-:Y:S01]  /*0100*/  F2FP.BF16.PACK_AB R4, RZ, R2 ;  /* 0x00000002ff04723e */ /* 0x020fe200000010ff */
[----:B0-----:R-:W-:-:S05]  /*0110*/  IMAD.WIDE R2, R0, R5, c[0x0][0x168] ;  /* 0x00005a0000027625 */ /* 0x001fca00078e0205 */
[----:B------:R-:W-:Y:S01]  /*0120*/  STG.E.U16 [R2.64], R4 ;  /* 0x0000000402007986 */ /* 0x000fe2000c101504 */
[----:B------:R-:W-:Y:S05]  /*0130*/  EXIT ;  /* 0x000000000000794d */ /* 0x000fea0003800000 */
.L_x_2:
[----:B------:R-:W-:-:S00]  /*0140*/  BRA `(.L_x_2) ;  /* 0xfffffff000007947 */ /* 0x000fc0000383ffff */
[----:B------:R-:W-:-:S00]  /*0150*/  NOP ;  /* 0x0000000000007918 */ /* 0x000fc00000000000 */
        /* <DEDUP_REMOVED lines=10> */
.L_x_3:
